//
// Generated by NVIDIA NVVM Compiler
//
// Compiler Build ID: CL-36424714
// Cuda compilation tools, release 13.0, V13.0.88
// Based on NVVM 20.0.0
//

.version 9.0
.target sm_100
.address_size 64

	// .globl	_Z27softmax_nll_loss_fwd_kernelPKfiiPKjS0_S0_Pf

.visible .entry _Z27softmax_nll_loss_fwd_kernelPKfiiPKjS0_S0_Pf(
	.param .u64 .ptr .align 1 _Z27softmax_nll_loss_fwd_kernelPKfiiPKjS0_S0_Pf_param_0,
	.param .u32 _Z27softmax_nll_loss_fwd_kernelPKfiiPKjS0_S0_Pf_param_1,
	.param .u32 _Z27softmax_nll_loss_fwd_kernelPKfiiPKjS0_S0_Pf_param_2,
	.param .u64 .ptr .align 1 _Z27softmax_nll_loss_fwd_kernelPKfiiPKjS0_S0_Pf_param_3,
	.param .u64 .ptr .align 1 _Z27softmax_nll_loss_fwd_kernelPKfiiPKjS0_S0_Pf_param_4,
	.param .u64 .ptr .align 1 _Z27softmax_nll_loss_fwd_kernelPKfiiPKjS0_S0_Pf_param_5,
	.param .u64 .ptr .align 1 _Z27softmax_nll_loss_fwd_kernelPKfiiPKjS0_S0_Pf_param_6
)
{
	.reg .pred 	%p<5>;
	.reg .b32 	%r<13>;
	.reg .b32 	%f<28>;
	.reg .b64 	%rd<18>;

	ld.param.u64 	%rd1, [_Z27softmax_nll_loss_fwd_kernelPKfiiPKjS0_S0_Pf_param_0];
	ld.param.u32 	%r2, [_Z27softmax_nll_loss_fwd_kernelPKfiiPKjS0_S0_Pf_param_1];
	ld.param.u32 	%r3, [_Z27softmax_nll_loss_fwd_kernelPKfiiPKjS0_S0_Pf_param_2];
	ld.param.u64 	%rd2, [_Z27softmax_nll_loss_fwd_kernelPKfiiPKjS0_S0_Pf_param_3];
	ld.param.u64 	%rd3, [_Z27softmax_nll_loss_fwd_kernelPKfiiPKjS0_S0_Pf_param_4];
	ld.param.u64 	%rd4, [_Z27softmax_nll_loss_fwd_kernelPKfiiPKjS0_S0_Pf_param_5];
	ld.param.u64 	%rd5, [_Z27softmax_nll_loss_fwd_kernelPKfiiPKjS0_S0_Pf_param_6];
	mov.u32 	%r4, %tid.x;
	mov.u32 	%r5, %ctaid.x;
	mov.u32 	%r6, %ntid.x;
	mad.lo.s32 	%r1, %r5, %r6, %r4;
	setp.ge.s32 	%p1, %r1, %r3;
	@%p1 bra 	$L__BB0_2;
	cvta.to.global.u64 	%rd6, %rd2;
	cvta.to.global.u64 	%rd7, %rd1;
	cvta.to.global.u64 	%rd8, %rd3;
	cvta.to.global.u64 	%rd9, %rd4;
	cvta.to.global.u64 	%rd10, %rd5;
	mul.wide.s32 	%rd11, %r1, 4;
	add.s64 	%rd12, %rd6, %rd11;
	ld.global.u32 	%r7, [%rd12];
	mad.lo.s32 	%r8, %r2, %r1, %r7;
	mul.wide.s32 	%rd13, %r8, 4;
	add.s64 	%rd14, %rd7, %rd13;
	ld.global.f32 	%f1, [%rd14];
	setp.lt.f32 	%p2, %f1, 0f00800000;
	mul.f32 	%f2, %f1, 0f4B000000;
	selp.f32 	%f3, %f2, %f1, %p2;
	selp.f32 	%f4, 0fC1B80000, 0f00000000, %p2;
	mov.b32 	%r9, %f3;
	add.s32 	%r10, %r9, -1059760811;
	and.b32  	%r11, %r10, -8388608;
	sub.s32 	%r12, %r9, %r11;
	mov.b32 	%f5, %r12;
	cvt.rn.f32.s32 	%f6, %r11;
	fma.rn.f32 	%f7, %f6, 0f34000000, %f4;
	add.f32 	%f8, %f5, 0fBF800000;
	fma.rn.f32 	%f9, %f8, 0fBE055027, 0f3E1039F6;
	fma.rn.f32 	%f10, %f9, %f8, 0fBDF8CDCC;
	fma.rn.f32 	%f11, %f10, %f8, 0f3E0F2955;
	fma.rn.f32 	%f12, %f11, %f8, 0fBE2AD8B9;
	fma.rn.f32 	%f13, %f12, %f8, 0f3E4CED0B;
	fma.rn.f32 	%f14, %f13, %f8, 0fBE7FFF22;
	fma.rn.f32 	%f15, %f14, %f8, 0f3EAAAA78;
	fma.rn.f32 	%f16, %f15, %f8, 0fBF000000;
	mul.f32 	%f17, %f8, %f16;
	fma.rn.f32 	%f18, %f17, %f8, %f8;
	fma.rn.f32 	%f19, %f7, 0f3F317218, %f18;
	setp.gt.u32 	%p3, %r9, 2139095039;
	fma.rn.f32 	%f20, %f3, 0f7F800000, 0f7F800000;
	selp.f32 	%f21, %f20, %f19, %p3;
	setp.eq.f32 	%p4, %f3, 0f00000000;
	neg.f32 	%f22, %f21;
	selp.f32 	%f23, 0f7F800000, %f22, %p4;
	add.s64 	%rd15, %rd8, %rd11;
	ld.global.f32 	%f24, [%rd15];
	mul.f32 	%f25, %f24, %f23;
	add.s64 	%rd16, %rd9, %rd11;
	ld.global.f32 	%f26, [%rd16];
	mul.f32 	%f27, %f26, %f25;
	add.s64 	%rd17, %rd10, %rd11;
	st.global.f32 	[%rd17], %f27;
$L__BB0_2:
	ret;

}
	// .globl	_Z27softmax_nll_loss_bwd_kernelPKfiiPKjS0_S0_Pf
.visible .entry _Z27softmax_nll_loss_bwd_kernelPKfiiPKjS0_S0_Pf(
	.param .u64 .ptr .align 1 _Z27softmax_nll_loss_bwd_kernelPKfiiPKjS0_S0_Pf_param_0,
	.param .u32 _Z27softmax_nll_loss_bwd_kernelPKfiiPKjS0_S0_Pf_param_1,
	.param .u32 _Z27softmax_nll_loss_bwd_kernelPKfiiPKjS0_S0_Pf_param_2,
	.param .u64 .ptr .align 1 _Z27softmax_nll_loss_bwd_kernelPKfiiPKjS0_S0_Pf_param_3,
	.param .u64 .ptr .align 1 _Z27softmax_nll_loss_bwd_kernelPKfiiPKjS0_S0_Pf_param_4,
	.param .u64 .ptr .align 1 _Z27softmax_nll_loss_bwd_kernelPKfiiPKjS0_S0_Pf_param_5,
	.param .u64 .ptr .align 1 _Z27softmax_nll_loss_bwd_kernelPKfiiPKjS0_S0_Pf_param_6
)
{
	.reg .pred 	%p<5>;
	.reg .b32 	%r<10>;
	.reg .b32 	%f<8>;
	.reg .b64 	%rd<18>;

	ld.param.u64 	%rd1, [_Z27softmax_nll_loss_bwd_kernelPKfiiPKjS0_S0_Pf_param_0];
	ld.param.u32 	%r3, [_Z27softmax_nll_loss_bwd_kernelPKfiiPKjS0_S0_Pf_param_1];
	ld.param.u32 	%r4, [_Z27softmax_nll_loss_bwd_kernelPKfiiPKjS0_S0_Pf_param_2];
	ld.param.u64 	%rd2, [_Z27softmax_nll_loss_bwd_kernelPKfiiPKjS0_S0_Pf_param_3];
	ld.param.u64 	%rd3, [_Z27softmax_nll_loss_bwd_kernelPKfiiPKjS0_S0_Pf_param_4];
	ld.param.u64 	%rd4, [_Z27softmax_nll_loss_bwd_kernelPKfiiPKjS0_S0_Pf_param_5];
	ld.param.u64 	%rd5, [_Z27softmax_nll_loss_bwd_kernelPKfiiPKjS0_S0_Pf_param_6];
	mov.u32 	%r5, %tid.x;
	mov.u32 	%r6, %ctaid.x;
	mov.u32 	%r7, %ntid.x;
	mad.lo.s32 	%r1, %r6, %r7, %r5;
	div.s32 	%r2, %r1, %r3;
	setp.lt.s32 	%p1, %r3, 0;
	setp.ge.s32 	%p2, %r2, %r4;
	or.pred  	%p3, %p1, %p2;
	@%p3 bra 	$L__BB1_2;
	cvta.to.global.u64 	%rd6, %rd2;
	cvta.to.global.u64 	%rd7, %rd1;
	cvta.to.global.u64 	%rd8, %rd3;
	cvta.to.global.u64 	%rd9, %rd4;
	cvta.to.global.u64 	%rd10, %rd5;
	mul.wide.s32 	%rd11, %r2, 4;
	add.s64 	%rd12, %rd6, %rd11;
	ld.global.u32 	%r8, [%rd12];
	mul.wide.s32 	%rd13, %r1, 4;
	add.s64 	%rd14, %rd7, %rd13;
	ld.global.f32 	%f1, [%rd14];
	rem.s32 	%r9, %r1, %r3;
	setp.eq.s32 	%p4, %r9, %r8;
	add.f32 	%f2, %f1, 0fBF800000;
	selp.f32 	%f3, %f2, %f1, %p4;
	add.s64 	%rd15, %rd8, %rd11;
	ld.global.f32 	%f4, [%rd15];
	add.s64 	%rd16, %rd9, %rd11;
	ld.global.f32 	%f5, [%rd16];
	mul.f32 	%f6, %f4, %f5;
	mul.f32 	%f7, %f3, %f6;
	add.s64 	%rd17, %rd10, %rd13;
	st.global.f32 	[%rd17], %f7;
$L__BB1_2:
	ret;

}


// ===== COMPILED SASS (sm_100) =====

	.target	sm_100

	.elftype	@"ET_EXEC"


//--------------------- .note.nv.tkinfo           --------------------------
	.section	.note.nv.tkinfo,"",@"SHT_NOTE"
	.sectionflags	@"SHF_NOTE_NV_TKINFO"
	.tkinfo
        /*0018*/ 	.word	0x00000002
        /*0030*/ 	.string	""
        /*0030*/ 	.string	"ptxas"
        /*0030*/ 	.string	"Cuda compilation tools, release 13.0, V13.0.88"
        /*0030*/ 	.string	"Build cuda_13.0.r13.0/compiler.36424714_0"
        /*0030*/ 	.string	"-arch sm_100 -m 64 "



//--------------------- .note.nv.cuinfo           --------------------------
	.section	.note.nv.cuinfo,"",@"SHT_NOTE"
	.sectionflags	@"SHF_NOTE_NV_CUINFO"
        /*0018*/ 	.short	0x0002
        /*001a*/ 	.short	0x0064
        /*001c*/ 	.short	0x0082
	.zero		2


//--------------------- .nv.info                  --------------------------
	.section	.nv.info,"",@"SHT_CUDA_INFO"
	.align	4


	//----- nvinfo : EIATTR_REGCOUNT
	.align		4
        /*0000*/ 	.byte	0x04, 0x2f
        /*0002*/ 	.short	(.L_1 - .L_0)
	.align		4
.L_0:
        /*0004*/ 	.word	index@(_Z27softmax_nll_loss_fwd_kernelPKfiiPKjS0_S0_Pf)
        /*0008*/ 	.word	0x00000010


	//----- nvinfo : EIATTR_FRAME_SIZE
	.align		4
.L_1:
        /*000c*/ 	.byte	0x04, 0x11
        /*000e*/ 	.short	(.L_3 - .L_2)
	.align		4
.L_2:
        /*0010*/ 	.word	index@(_Z27softmax_nll_loss_fwd_kernelPKfiiPKjS0_S0_Pf)
        /*0014*/ 	.word	0x00000000


	//----- nvinfo : EIATTR_REGCOUNT
	.align		4
.L_3:
        /*0018*/ 	.byte	0x04, 0x2f
        /*001a*/ 	.short	(.L_5 - .L_4)
	.align		4
.L_4:
        /*001c*/ 	.word	index@(_Z27softmax_nll_loss_bwd_kernelPKfiiPKjS0_S0_Pf)
        /*0020*/ 	.word	0x00000012


	//----- nvinfo : EIATTR_FRAME_SIZE
	.align		4
.L_5:
        /*0024*/ 	.byte	0x04, 0x11
        /*0026*/ 	.short	(.L_7 - .L_6)
	.align		4
.L_6:
        /*0028*/ 	.word	index@(_Z27softmax_nll_loss_bwd_kernelPKfiiPKjS0_S0_Pf)
        /*002c*/ 	.word	0x00000000


	//----- nvinfo : EIATTR_MIN_STACK_SIZE
	.align		4
.L_7:
        /*0030*/ 	.byte	0x04, 0x12
        /*0032*/ 	.short	(.L_9 - .L_8)
	.align		4
.L_8:
        /*0034*/ 	.word	index@(_Z27softmax_nll_loss_bwd_kernelPKfiiPKjS0_S0_Pf)
        /*0038*/ 	.word	0x00000000


	//----- nvinfo : EIATTR_MIN_STACK_SIZE
	.align		4
.L_9:
        /*003c*/ 	.byte	0x04, 0x12
        /*003e*/ 	.short	(.L_11 - .L_10)
	.align		4
.L_10:
        /*0040*/ 	.word	index@(_Z27softmax_nll_loss_fwd_kernelPKfiiPKjS0_S0_Pf)
        /*0044*/ 	.word	0x00000000
.L_11:


//--------------------- .nv.compat                --------------------------
	.section	.nv.compat,"",@"SHT_CUDA_COMPAT_INFO"
	.align	4
        /*0000*/ 	.byte	0x02, 0x09, 0x00, 0x00, 0x02, 0x02, 0x01, 0x00, 0x02, 0x05, 0x05, 0x00, 0x03, 0x07, 0x01, 0x01
        /*0010*/ 	.byte	0x02, 0x03, 0x00, 0x00, 0x02, 0x06, 0x01, 0x00, 0x04, 0x0b, 0x08, 0x00, 0x01, 0x00, 0x00, 0x00
        /*0020*/ 	.byte	0x00, 0x00, 0x00, 0x00


//--------------------- .nv.info._Z27softmax_nll_loss_bwd_kernelPKfiiPKjS0_S0_Pf --------------------------
	.section	.nv.info._Z27softmax_nll_loss_bwd_kernelPKfiiPKjS0_S0_Pf,"",@"SHT_CUDA_INFO"
	.sectionflags	@""
	.align	4


	//----- nvinfo : EIATTR_CUDA_API_VERSION
	.align		4
        /*0000*/ 	.byte	0x04, 0x37
        /*0002*/ 	.short	(.L_13 - .L_12)
.L_12:
        /*0004*/ 	.word	0x00000082


	//----- nvinfo : EIATTR_KPARAM_INFO
	.align		4
.L_13:
        /*0008*/ 	.byte	0x04, 0x17
        /*000a*/ 	.short	(.L_15 - .L_14)
.L_14:
        /*000c*/ 	.word	0x00000000
        /*0010*/ 	.short	0x0006
        /*0012*/ 	.short	0x0028
        /*0014*/ 	.byte	0x00, 0xf5, 0x21, 0x00


	//----- nvinfo : EIATTR_KPARAM_INFO
	.align		4
.L_15:
        /*0018*/ 	.byte	0x04, 0x17
        /*001a*/ 	.short	(.L_17 - .L_16)
.L_16:
        /*001c*/ 	.word	0x00000000
        /*0020*/ 	.short	0x0005
        /*0022*/ 	.short	0x0020
        /*0024*/ 	.byte	0x00, 0xf5, 0x21, 0x00


	//----- nvinfo : EIATTR_KPARAM_INFO
	.align		4
.L_17:
        /*0028*/ 	.byte	0x04, 0x17
        /*002a*/ 	.short	(.L_19 - .L_18)
.L_18:
        /*002c*/ 	.word	0x00000000
        /*0030*/ 	.short	0x0004
        /*0032*/ 	.short	0x0018
        /*0034*/ 	.byte	0x00, 0xf5, 0x21, 0x00


	//----- nvinfo : EIATTR_KPARAM_INFO
	.align		4
.L_19:
        /*0038*/ 	.byte	0x04, 0x17
        /*003a*/ 	.short	(.L_21 - .L_20)
.L_20:
        /*003c*/ 	.word	0x00000000
        /*0040*/ 	.short	0x0003
        /*0042*/ 	.short	0x0010
        /*0044*/ 	.byte	0x00, 0xf5, 0x21, 0x00


	//----- nvinfo : EIATTR_KPARAM_INFO
	.align		4
.L_21:
        /*0048*/ 	.byte	0x04, 0x17
        /*004a*/ 	.short	(.L_23 - .L_22)
.L_22:
        /*004c*/ 	.word	0x00000000
        /*0050*/ 	.short	0x0002
        /*0052*/ 	.short	0x000c
        /*0054*/ 	.byte	0x00, 0xf0, 0x11, 0x00


	//----- nvinfo : EIATTR_KPARAM_INFO
	.align		4
.L_23:
        /*0058*/ 	.byte	0x04, 0x17
        /*005a*/ 	.short	(.L_25 - .L_24)
.L_24:
        /*005c*/ 	.word	0x00000000
        /*0060*/ 	.short	0x0001
        /*0062*/ 	.short	0x0008
        /*0064*/ 	.byte	0x00, 0xf0, 0x11, 0x00


	//----- nvinfo : EIATTR_KPARAM_INFO
	.align		4
.L_25:
        /*0068*/ 	.byte	0x04, 0x17
        /*006a*/ 	.short	(.L_27 - .L_26)
.L_26:
        /*006c*/ 	.word	0x00000000
        /*0070*/ 	.short	0x0000
        /*0072*/ 	.short	0x0000
        /*0074*/ 	.byte	0x00, 0xf5, 0x21, 0x00


	//----- nvinfo : EIATTR_SPARSE_MMA_MASK
	.align		4
.L_27:
        /*0078*/ 	.byte	0x03, 0x50
        /*007a*/ 	.short	0x0000


	//----- nvinfo : EIATTR_MAXREG_COUNT
	.align		4
        /*007c*/ 	.byte	0x03, 0x1b
        /*007e*/ 	.short	0x00ff


	//----- nvinfo : EIATTR_MERCURY_ISA_VERSION
	.align		4
        /*0080*/ 	.byte	0x03, 0x5f
        /*0082*/ 	.short	0x0101


	//----- nvinfo : EIATTR_VRC_CTA_INIT_COUNT
	.align		4
        /*0084*/ 	.byte	0x02, 0x4a
	.zero		1
	.zero		1


	//----- nvinfo : EIATTR_EXIT_INSTR_OFFSETS
	.align		4
        /*0088*/ 	.byte	0x04, 0x1c
        /*008a*/ 	.short	(.L_29 - .L_28)


	//   ....[0]....
.L_28:
        /*008c*/ 	.word	0x00000220


	//   ....[1]....
        /*0090*/ 	.word	0x000003d0


	//----- nvinfo : EIATTR_CBANK_PARAM_SIZE
	.align		4
.L_29:
        /*0094*/ 	.byte	0x03, 0x19
        /*0096*/ 	.short	0x0030


	//----- nvinfo : EIATTR_PARAM_CBANK
	.align		4
        /*0098*/ 	.byte	0x04, 0x0a
        /*009a*/ 	.short	(.L_31 - .L_30)
	.align		4
.L_30:
        /*009c*/ 	.word	index@(.nv.constant0._Z27softmax_nll_loss_bwd_kernelPKfiiPKjS0_S0_Pf)
        /*00a0*/ 	.short	0x0380
        /*00a2*/ 	.short	0x0030


	//----- nvinfo : EIATTR_SW_WAR
	.align		4
.L_31:
        /*00a4*/ 	.byte	0x04, 0x36
        /*00a6*/ 	.short	(.L_33 - .L_32)
.L_32:
        /*00a8*/ 	.word	0x00000008
.L_33:


//--------------------- .nv.info._Z27softmax_nll_loss_fwd_kernelPKfiiPKjS0_S0_Pf --------------------------
	.section	.nv.info._Z27softmax_nll_loss_fwd_kernelPKfiiPKjS0_S0_Pf,"",@"SHT_CUDA_INFO"
	.sectionflags	@""
	.align	4


	//----- nvinfo : EIATTR_CUDA_API_VERSION
	.align		4
        /*0000*/ 	.byte	0x04, 0x37
        /*0002*/ 	.short	(.L_35 - .L_34)
.L_34:
        /*0004*/ 	.word	0x00000082


	//----- nvinfo : EIATTR_KPARAM_INFO
	.align		4
.L_35:
        /*0008*/ 	.byte	0x04, 0x17
        /*000a*/ 	.short	(.L_37 - .L_36)
.L_36:
        /*000c*/ 	.word	0x00000000
        /*0010*/ 	.short	0x0006
        /*0012*/ 	.short	0x0028
        /*0014*/ 	.byte	0x00, 0xf5, 0x21, 0x00


	//----- nvinfo : EIATTR_KPARAM_INFO
	.align		4
.L_37:
        /*0018*/ 	.byte	0x04, 0x17
        /*001a*/ 	.short	(.L_39 - .L_38)
.L_38:
        /*001c*/ 	.word	0x00000000
        /*0020*/ 	.short	0x0005
        /*0022*/ 	.short	0x0020
        /*0024*/ 	.byte	0x00, 0xf5, 0x21, 0x00


	//----- nvinfo : EIATTR_KPARAM_INFO
	.align		4
.L_39:
        /*0028*/ 	.byte	0x04, 0x17
        /*002a*/ 	.short	(.L_41 - .L_40)
.L_40:
        /*002c*/ 	.word	0x00000000
        /*0030*/ 	.short	0x0004
        /*0032*/ 	.short	0x0018
        /*0034*/ 	.byte	0x00, 0xf5, 0x21, 0x00


	//----- nvinfo : EIATTR_KPARAM_INFO
	.align		4
.L_41:
        /*0038*/ 	.byte	0x04, 0x17
        /*003a*/ 	.short	(.L_43 - .L_42)
.L_42:
        /*003c*/ 	.word	0x00000000
        /*0040*/ 	.short	0x0003
        /*0042*/ 	.short	0x0010
        /*0044*/ 	.byte	0x00, 0xf5, 0x21, 0x00


	//----- nvinfo : EIATTR_KPARAM_INFO
	.align		4
.L_43:
        /*0048*/ 	.byte	0x04, 0x17
        /*004a*/ 	.short	(.L_45 - .L_44)
.L_44:
        /*004c*/ 	.word	0x00000000
        /*0050*/ 	.short	0x0002
        /*0052*/ 	.short	0x000c
        /*0054*/ 	.byte	0x00, 0xf0, 0x11, 0x00


	//----- nvinfo : EIATTR_KPARAM_INFO
	.align		4
.L_45:
        /*0058*/ 	.byte	0x04, 0x17
        /*005a*/ 	.short	(.L_47 - .L_46)
.L_46:
        /*005c*/ 	.word	0x00000000
        /*0060*/ 	.short	0x0001
        /*0062*/ 	.short	0x0008
        /*0064*/ 	.byte	0x00, 0xf0, 0x11, 0x00


	//----- nvinfo : EIATTR_KPARAM_INFO
	.align		4
.L_47:
        /*0068*/ 	.byte	0x04, 0x17
        /*006a*/ 	.short	(.L_49 - .L_48)
.L_48:
        /*006c*/ 	.word	0x00000000
        /*0070*/ 	.short	0x0000
        /*0072*/ 	.short	0x0000
        /*0074*/ 	.byte	0x00, 0xf5, 0x21, 0x00


	//----- nvinfo : EIATTR_SPARSE_MMA_MASK
	.align		4
.L_49:
        /*0078*/ 	.byte	0x03, 0x50
        /*007a*/ 	.short	0x0000


	//----- nvinfo : EIATTR_MAXREG_COUNT
	.align		4
        /*007c*/ 	.byte	0x03, 0x1b
        /*007e*/ 	.short	0x00ff


	//----- nvinfo : EIATTR_MERCURY_ISA_VERSION
	.align		4
        /*0080*/ 	.byte	0x03, 0x5f
        /*0082*/ 	.short	0x0101


	//----- nvinfo : EIATTR_VRC_CTA_INIT_COUNT
	.align		4
        /*0084*/ 	.byte	0x02, 0x4a
	.zero		1
	.zero		1


	//----- nvinfo : EIATTR_EXIT_INSTR_OFFSETS
	.align		4
        /*0088*/ 	.byte	0x04, 0x1c
        /*008a*/ 	.short	(.L_51 - .L_50)


	//   ....[0]....
.L_50:
        /*008c*/ 	.word	0x00000070


	//   ....[1]....
        /*0090*/ 	.word	0x00000360


	//----- nvinfo : EIATTR_CBANK_PARAM_SIZE
	.align		4
.L_51:
        /*0094*/ 	.byte	0x03, 0x19
        /*0096*/ 	.short	0x0030


	//----- nvinfo : EIATTR_PARAM_CBANK
	.align		4
        /*0098*/ 	.byte	0x04, 0x0a
        /*009a*/ 	.short	(.L_53 - .L_52)
	.align		4
.L_52:
        /*009c*/ 	.word	index@(.nv.constant0._Z27softmax_nll_loss_fwd_kernelPKfiiPKjS0_S0_Pf)
        /*00a0*/ 	.short	0x0380
        /*00a2*/ 	.short	0x0030


	//----- nvinfo : EIATTR_SW_WAR
	.align		4
.L_53:
        /*00a4*/ 	.byte	0x04, 0x36
        /*00a6*/ 	.short	(.L_55 - .L_54)
.L_54:
        /*00a8*/ 	.word	0x00000008
.L_55:


//--------------------- .nv.callgraph             --------------------------
	.section	.nv.callgraph,"",@"SHT_CUDA_CALLGRAPH"
	.align	4
	.sectionentsize	8
	.align		4
        /*0000*/ 	.word	0x00000000
	.align		4
        /*0004*/ 	.word	0xffffffff
	.align		4
        /*0008*/ 	.word	0x00000000
	.align		4
        /*000c*/ 	.word	0xfffffffe
	.align		4
        /*0010*/ 	.word	0x00000000
	.align		4
        /*0014*/ 	.word	0xfffffffd
	.align		4
        /*0018*/ 	.word	0x00000000
	.align		4
        /*001c*/ 	.word	0xfffffffc


//--------------------- .text._Z27softmax_nll_loss_bwd_kernelPKfiiPKjS0_S0_Pf --------------------------
	.section	.text._Z27softmax_nll_loss_bwd_kernelPKfiiPKjS0_S0_Pf,"ax",@progbits
	.align	128
        .global         _Z27softmax_nll_loss_bwd_kernelPKfiiPKjS0_S0_Pf
        .type           _Z27softmax_nll_loss_bwd_kernelPKfiiPKjS0_S0_Pf,@function
        .size           _Z27softmax_nll_loss_bwd_kernelPKfiiPKjS0_S0_Pf,(.L_x_2 - _Z27softmax_nll_loss_bwd_kernelPKfiiPKjS0_S0_Pf)
        .other          _Z27softmax_nll_loss_bwd_kernelPKfiiPKjS0_S0_Pf,@"STO_CUDA_ENTRY STV_DEFAULT"
_Z27softmax_nll_loss_bwd_kernelPKfiiPKjS0_S0_Pf:
.text._Z27softmax_nll_loss_bwd_kernelPKfiiPKjS0_S0_Pf:
[----:B------:R-:W-:Y:S08]  /*0000*/  LDC R1, c[0x0][0x37c] ;  /* 0x0000df00ff017b82 */ /* 0x000ff00000000800 */
[----:B------:R-:W0:Y:S01]  /*0010*/  LDC R9, c[0x0][0x388] ;  /* 0x0000e200ff097b82 */ /* 0x000e220000000800 */
[----:B------:R-:W1:Y:S07]  /*0020*/  S2R R0, SR_TID.X ;  /* 0x0000000000007919 */ /* 0x000e6e0000002100 */
[----:B------:R-:W1:Y:S08]  /*0030*/  S2UR UR4, SR_CTAID.X ;  /* 0x00000000000479c3 */ /* 0x000e700000002500 */
[----:B------:R-:W1:Y:S01]  /*0040*/  LDC R7, c[0x0][0x360] ;  /* 0x0000d800ff077b82 */ /* 0x000e620000000800 */
[----:B0-----:R-:W-:-:S04]  /*0050*/  IABS R2, R9 ;  /* 0x0000000900027213 */ /* 0x001fc80000000000 */
[----:B------:R-:W0:Y:S01]  /*0060*/  I2F.RP R3, R2 ;  /* 0x0000000200037306 */ /* 0x000e220000209400 */
[----:B-1----:R-:W-:Y:S01]  /*0070*/  IMAD R0, R7, UR4, R0 ;  /* 0x0000000407007c24 */ /* 0x002fe2000f8e0200 */
[----:B------:R-:W1:Y:S06]  /*0080*/  LDCU UR4, c[0x0][0x38c] ;  /* 0x00007180ff0477ac */ /* 0x000e6c0008000800 */
[----:B0-----:R-:W0:Y:S01]  /*0090*/  MUFU.RCP R3, R3 ;  /* 0x0000000300037308 */ /* 0x001e220000001000 */
[----:B------:R-:W-:Y:S01]  /*00a0*/  IABS R6, R0 ;  /* 0x0000000000067213 */ /* 0x000fe20000000000 */
[----:B0-----:R-:W-:-:S06]  /*00b0*/  VIADD R4, R3, 0xffffffe ;  /* 0x0ffffffe03047836 */ /* 0x001fcc0000000000 */
[----:B------:R0:W2:Y:S02]  /*00c0*/  F2I.FTZ.U32.TRUNC.NTZ R5, R4 ;  /* 0x0000000400057305 */ /* 0x0000a4000021f000 */
[----:B0-----:R-:W-:Y:S02]  /*00d0*/  HFMA2 R4, -RZ, RZ, 0, 0 ;  /* 0x00000000ff047431 */ /* 0x001fe400000001ff */
[----:B--2---:R-:W-:-:S04]  /*00e0*/  IMAD.MOV R11, RZ, RZ, -R5 ;  /* 0x000000ffff0b7224 */ /* 0x004fc800078e0a05 */
[----:B------:R-:W-:-:S04]  /*00f0*/  IMAD R7, R11, R2, RZ ;  /* 0x000000020b077224 */ /* 0x000fc800078e02ff */
[----:B------:R-:W-:Y:S01]  /*0100*/  IMAD.HI.U32 R5, R5, R7, R4 ;  /* 0x0000000705057227 */ /* 0x000fe200078e0004 */
[----:B------:R-:W-:-:S04]  /*0110*/  LOP3.LUT R4, R0, R9, RZ, 0x3c, !PT ;  /* 0x0000000900047212 */ /* 0x000fc800078e3cff */
[----:B------:R-:W-:Y:S01]  /*0120*/  ISETP.GE.AND P0, PT, R4, RZ, PT ;  /* 0x000000ff0400720c */ /* 0x000fe20003f06270 */
[----:B------:R-:W-:-:S04]  /*0130*/  IMAD.HI.U32 R3, R5, R6, RZ ;  /* 0x0000000605037227 */ /* 0x000fc800078e00ff */
[----:B------:R-:W-:-:S04]  /*0140*/  IMAD.MOV R5, RZ, RZ, -R3 ;  /* 0x000000ffff057224 */ /* 0x000fc800078e0a03 */
[----:B------:R-:W-:-:S05]  /*0150*/  IMAD R5, R2, R5, R6 ;  /* 0x0000000502057224 */ /* 0x000fca00078e0206 */
[----:B------:R-:W-:-:S13]  /*0160*/  ISETP.GT.U32.AND P2, PT, R2, R5, PT ;  /* 0x000000050200720c */ /* 0x000fda0003f44070 */
[----:B------:R-:W-:Y:S01]  /*0170*/  @!P2 IADD3 R5, PT, PT, R5, -R2, RZ ;  /* 0x800000020505a210 */ /* 0x000fe20007ffe0ff */
[----:B------:R-:W-:-:S03]  /*0180*/  @!P2 VIADD R3, R3, 0x1 ;  /* 0x000000010303a836 */ /* 0x000fc60000000000 */
[----:B------:R-:W-:-:S13]  /*0190*/  ISETP.GE.U32.AND P1, PT, R5, R2, PT ;  /* 0x000000020500720c */ /* 0x000fda0003f26070 */
[----:B------:R-:W-:Y:S02]  /*01a0*/  @P1 IADD3 R3, PT, PT, R3, 0x1, RZ ;  /* 0x0000000103031810 */ /* 0x000fe40007ffe0ff */
[----:B------:R-:W-:-:S03]  /*01b0*/  ISETP.NE.AND P1, PT, R9, RZ, PT ;  /* 0x000000ff0900720c */ /* 0x000fc60003f25270 */
[----:B------:R-:W-:Y:S01]  /*01c0*/  IMAD.MOV.U32 R4, RZ, RZ, R3 ;  /* 0x000000ffff047224 */ /* 0x000fe200078e0003 */
[----:B------:R-:W-:-:S04]  /*01d0*/  LOP3.LUT R3, RZ, R9, RZ, 0x33, !PT ;  /* 0x00000009ff037212 */ /* 0x000fc800078e33ff */
[----:B------:R-:W-:-:S04]  /*01e0*/  @!P0 IADD3 R4, PT, PT, -R4, RZ, RZ ;  /* 0x000000ff04048210 */ /* 0x000fc80007ffe1ff */
[----:B------:R-:W-:-:S04]  /*01f0*/  SEL R15, R3, R4, !P1 ;  /* 0x00000004030f7207 */ /* 0x000fc80004800000 */
[----:B-1----:R-:W-:-:S04]  /*0200*/  ISETP.GE.AND P0, PT, R15, UR4, PT ;  /* 0x000000040f007c0c */ /* 0x002fc8000bf06270 */
[----:B------:R-:W-:-:S13]  /*0210*/  ISETP.LT.OR P0, PT, R9, RZ, P0 ;  /* 0x000000ff0900720c */ /* 0x000fda0000701670 */
[----:B------:R-:W-:Y:S05]  /*0220*/  @P0 EXIT ;  /* 0x000000000000094d */ /* 0x000fea0003800000 */
[----:B------:R-:W0:Y:S01]  /*0230*/  LDC.64 R6, c[0x0][0x390] ;  /* 0x0000e400ff067b82 */ /* 0x000e220000000a00 */
[----:B------:R-:W1:Y:S07]  /*0240*/  LDCU.64 UR4, c[0x0][0x358] ;  /* 0x00006b00ff0477ac */ /* 0x000e6e0008000a00 */
[----:B------:R-:W2:Y:S08]  /*0250*/  LDC.64 R10, c[0x0][0x398] ;  /* 0x0000e600ff0a7b82 */ /* 0x000eb00000000a00 */
[----:B------:R-:W3:Y:S08]  /*0260*/  LDC.64 R12, c[0x0][0x3a0] ;  /* 0x0000e800ff0c7b82 */ /* 0x000ef00000000a00 */
[----:B------:R-:W4:Y:S01]  /*0270*/  LDC.64 R8, c[0x0][0x380] ;  /* 0x0000e000ff087b82 */ /* 0x000f220000000a00 */
[----:B0-----:R-:W-:-:S06]  /*0280*/  IMAD.WIDE R6, R15, 0x4, R6 ;  /* 0x000000040f067825 */ /* 0x001fcc00078e0206 */
[----:B-1----:R-:W5:Y:S01]  /*0290*/  LDG.E R7, desc[UR4][R6.64] ;  /* 0x0000000406077981 */ /* 0x002f62000c1e1900 */
[----:B--2---:R-:W-:-:S06]  /*02a0*/  IMAD.WIDE R10, R15, 0x4, R10 ;  /* 0x000000040f0a7825 */ /* 0x004fcc00078e020a */
[----:B------:R-:W2:Y:S01]  /*02b0*/  LDG.E R10, desc[UR4][R10.64] ;  /* 0x000000040a0a7981 */ /* 0x000ea2000c1e1900 */
[----:B---3--:R-:W-:-:S06]  /*02c0*/  IMAD.WIDE R12, R15, 0x4, R12 ;  /* 0x000000040f0c7825 */ /* 0x008fcc00078e020c */
[----:B------:R-:W2:Y:S01]  /*02d0*/  LDG.E R13, desc[UR4][R12.64] ;  /* 0x000000040c0d7981 */ /* 0x000ea2000c1e1900 */
[----:B----4-:R-:W-:-:S05]  /*02e0*/  IMAD.WIDE R8, R0, 0x4, R8 ;  /* 0x0000000400087825 */ /* 0x010fca00078e0208 */
[----:B------:R-:W3:Y:S01]  /*02f0*/  LDG.E R14, desc[UR4][R8.64] ;  /* 0x00000004080e7981 */ /* 0x000ee2000c1e1900 */
[----:B------:R-:W-:Y:S02]  /*0300*/  ISETP.GE.AND P2, PT, R0, RZ, PT ;  /* 0x000000ff0000720c */ /* 0x000fe40003f46270 */
[----:B------:R-:W-:Y:S01]  /*0310*/  ISETP.GT.U32.AND P0, PT, R2, R5, PT ;  /* 0x000000050200720c */ /* 0x000fe20003f04070 */
[----:B------:R-:W-:-:S05]  /*0320*/  IMAD.IADD R2, R5, 0x1, -R2 ;  /* 0x0000000105027824 */ /* 0x000fca00078e0a02 */
[----:B------:R-:W-:Y:S02]  /*0330*/  SEL R2, R2, R5, !P0 ;  /* 0x0000000502027207 */ /* 0x000fe40004000000 */
[----:B------:R-:W0:Y:S03]  /*0340*/  LDC.64 R4, c[0x0][0x3a8] ;  /* 0x0000ea00ff047b82 */ /* 0x000e260000000a00 */
[----:B------:R-:W-:-:S04]  /*0350*/  @!P2 IADD3 R2, PT, PT, -R2, RZ, RZ ;  /* 0x000000ff0202a210 */ /* 0x000fc80007ffe1ff */
[----:B------:R-:W-:-:S04]  /*0360*/  SEL R2, R3, R2, !P1 ;  /* 0x0000000203027207 */ /* 0x000fc80004800000 */
[----:B-----5:R-:W-:Y:S01]  /*0370*/  ISETP.NE.AND P0, PT, R2, R7, PT ;  /* 0x000000070200720c */ /* 0x020fe20003f05270 */
[----:B0-----:R-:W-:-:S04]  /*0380*/  IMAD.WIDE R2, R0, 0x4, R4 ;  /* 0x0000000400027825 */ /* 0x001fc800078e0204 */
[----:B--2---:R-:W-:-:S08]  /*0390*/  FMUL R7, R10, R13 ;  /* 0x0000000d0a077220 */ /* 0x004fd00000400000 */
[----:B---3--:R-:W-:-:S04]  /*03a0*/  @!P0 FADD R14, R14, -1 ;  /* 0xbf8000000e0e8421 */ /* 0x008fc80000000000 */
[----:B------:R-:W-:-:S05]  /*03b0*/  FMUL R7, R14, R7 ;  /* 0x000000070e077220 */ /* 0x000fca0000400000 */
[----:B------:R-:W-:Y:S01]  /*03c0*/  STG.E desc[UR4][R2.64], R7 ;  /* 0x0000000702007986 */ /* 0x000fe2000c101904 */
[----:B------:R-:W-:Y:S05]  /*03d0*/  EXIT ;  /* 0x000000000000794d */ /* 0x000fea0003800000 */
.L_x_0:
[----:B------:R-:W-:-:S00]  /*03e0*/  BRA `(.L_x_0) ;  /* 0xfffffffc00fc7947 */ /* 0x000fc0000383ffff */
[----:B------:R-:W-:-:S00]  /*03f0*/  NOP ;  /* 0x0000000000007918 */ /* 0x000fc00000000000 */
        /* <DEDUP_REMOVED lines=8> */
.L_x_2:


//--------------------- .text._Z27softmax_nll_loss_fwd_kernelPKfiiPKjS0_S0_Pf --------------------------
	.section	.text._Z27softmax_nll_loss_fwd_kernelPKfiiPKjS0_S0_Pf,"ax",@progbits
	.align	128
        .global         _Z27softmax_nll_loss_fwd_kernelPKfiiPKjS0_S0_Pf
        .type           _Z27softmax_nll_loss_fwd_kernelPKfiiPKjS0_S0_Pf,@function
        .size           _Z27softmax_nll_loss_fwd_kernelPKfiiPKjS0_S0_Pf,(.L_x_3 - _Z27softmax_nll_loss_fwd_kernelPKfiiPKjS0_S0_Pf)
        .other          _Z27softmax_nll_loss_fwd_kernelPKfiiPKjS0_S0_Pf,@"STO_CUDA_ENTRY STV_DEFAULT"
_Z27softmax_nll_loss_fwd_kernelPKfiiPKjS0_S0_Pf:
.text._Z27softmax_nll_loss_fwd_kernelPKfiiPKjS0_S0_Pf:
[----:B------:R-:W-:Y:S01]  /*0000*/  LDC R1, c[0x0][0x37c] ;  /* 0x0000df00ff017b82 */ /* 0x000fe20000000800 */
[----:B------:R-:W0:Y:S07]  /*0010*/  S2R R0, SR_TID.X ;  /* 0x0000000000007919 */ /* 0x000e2e0000002100 */
[----:B------:R-:W0:Y:S01]  /*0020*/  S2UR UR4, SR_CTAID.X ;  /* 0x00000000000479c3 */ /* 0x000e220000002500 */
[----:B------:R-:W1:Y:S07]  /*0030*/  LDCU UR5, c[0x0][0x38c] ;  /* 0x00007180ff0577ac */ /* 0x000e6e0008000800 */
[----:B------:R-:W0:Y:S02]  /*0040*/  LDC R3, c[0x0][0x360] ;  /* 0x0000d800ff037b82 */ /* 0x000e240000000800 */
[----:B0-----:R-:W-:-:S05]  /*0050*/  IMAD R0, R3, UR4, R0 ;  /* 0x0000000403007c24 */ /* 0x001fca000f8e0200 */
[----:B-1----:R-:W-:-:S13]  /*0060*/  ISETP.GE.AND P0, PT, R0, UR5, PT ;  /* 0x0000000500007c0c */ /* 0x002fda000bf06270 */
[----:B------:R-:W-:Y:S05]  /*0070*/  @P0 EXIT ;  /* 0x000000000000094d */ /* 0x000fea0003800000 */
[----:B------:R-:W0:Y:S01]  /*0080*/  LDC.64 R4, c[0x0][0x390] ;  /* 0x0000e400ff047b82 */ /* 0x000e220000000a00 */
[----:B------:R-:W1:Y:S01]  /*0090*/  LDCU.64 UR4, c[0x0][0x358] ;  /* 0x00006b00ff0477ac */ /* 0x000e620008000a00 */
[----:B------:R-:W2:Y:S06]  /*00a0*/  LDCU UR6, c[0x0][0x388] ;  /* 0x00007100ff0677ac */ /* 0x000eac0008000800 */
[----:B------:R-:W3:Y:S08]  /*00b0*/  LDC.64 R6, c[0x0][0x380] ;  /* 0x0000e000ff067b82 */ /* 0x000ef00000000a00 */
[----:B------:R-:W4:Y:S01]  /*00c0*/  LDC.64 R8, c[0x0][0x398] ;  /* 0x0000e600ff087b82 */ /* 0x000f220000000a00 */
[----:B0-----:R-:W-:-:S07]  /*00d0*/  IMAD.WIDE R4, R0, 0x4, R4 ;  /* 0x0000000400047825 */ /* 0x001fce00078e0204 */
[----:B------:R-:W0:Y:S01]  /*00e0*/  LDC.64 R10, c[0x0][0x3a0] ;  /* 0x0000e800ff0a7b82 */ /* 0x000e220000000a00 */
[----:B-1----:R-:W2:Y:S01]  /*00f0*/  LDG.E R5, desc[UR4][R4.64] ;  /* 0x0000000404057981 */ /* 0x002ea2000c1e1900 */
[----:B----4-:R-:W-:-:S05]  /*0100*/  IMAD.WIDE R8, R0, 0x4, R8 ;  /* 0x0000000400087825 */ /* 0x010fca00078e0208 */
[----:B------:R-:W4:Y:S01]  /*0110*/  LDG.E R13, desc[UR4][R8.64] ;  /* 0x00000004080d7981 */ /* 0x000f22000c1e1900 */
[----:B0-----:R-:W-:-:S04]  /*0120*/  IMAD.WIDE R10, R0, 0x4, R10 ;  /* 0x00000004000a7825 */ /* 0x001fc800078e020a */
[----:B--2---:R-:W-:-:S04]  /*0130*/  IMAD R3, R0, UR6, R5 ;  /* 0x0000000600037c24 */ /* 0x004fc8000f8e0205 */
[----:B---3--:R-:W-:Y:S02]  /*0140*/  IMAD.WIDE R6, R3, 0x4, R6 ;  /* 0x0000000403067825 */ /* 0x008fe400078e0206 */
[----:B------:R-:W2:Y:S04]  /*0150*/  LDG.E R3, desc[UR4][R10.64] ;  /* 0x000000040a037981 */ /* 0x000ea8000c1e1900 */
[----:B------:R0:W3:Y:S02]  /*0160*/  LDG.E R2, desc[UR4][R6.64] ;  /* 0x0000000406027981 */ /* 0x0000e4000c1e1900 */
[----:B0-----:R-:W-:Y:S01]  /*0170*/  HFMA2 R7, -RZ, RZ, 1.5048828125, 33.21875 ;  /* 0x3e055027ff077431 */ /* 0x001fe200000001ff */
[----:B---3--:R-:W-:-:S13]  /*0180*/  FSETP.GEU.AND P0, PT, R2, 1.175494350822287508e-38, PT ;  /* 0x008000000200780b */ /* 0x008fda0003f0e000 */
[----:B------:R-:W-:-:S05]  /*0190*/  @!P0 FMUL R2, R2, 8388608 ;  /* 0x4b00000002028820 */ /* 0x000fca0000400000 */
[----:B------:R-:W-:-:S04]  /*01a0*/  IADD3 R4, PT, PT, R2, -0x3f2aaaab, RZ ;  /* 0xc0d5555502047810 */ /* 0x000fc80007ffe0ff */
[----:B------:R-:W-:-:S04]  /*01b0*/  LOP3.LUT R5, R4, 0xff800000, RZ, 0xc0, !PT ;  /* 0xff80000004057812 */ /* 0x000fc800078ec0ff */
[----:B------:R-:W-:-:S05]  /*01c0*/  IADD3 R4, PT, PT, R2, -R5, RZ ;  /* 0x8000000502047210 */ /* 0x000fca0007ffe0ff */
[----:B------:R-:W-:-:S04]  /*01d0*/  FADD R12, R4, -1 ;  /* 0xbf800000040c7421 */ /* 0x000fc80000000000 */
[----:B------:R-:W-:-:S04]  /*01e0*/  FFMA R7, R12, -R7, 0.14084610342979431152 ;  /* 0x3e1039f60c077423 */ /* 0x000fc80000000807 */
[----:B------:R-:W-:-:S04]  /*01f0*/  FFMA R7, R12, R7, -0.12148627638816833496 ;  /* 0xbdf8cdcc0c077423 */ /* 0x000fc80000000007 */
[----:B------:R-:W-:-:S04]  /*0200*/  FFMA R7, R12, R7, 0.13980610668659210205 ;  /* 0x3e0f29550c077423 */ /* 0x000fc80000000007 */
[----:B------:R-:W-:-:S04]  /*0210*/  FFMA R7, R12, R7, -0.16684235632419586182 ;  /* 0xbe2ad8b90c077423 */ /* 0x000fc80000000007 */
[----:B------:R-:W-:-:S04]  /*0220*/  FFMA R7, R12, R7, 0.20012299716472625732 ;  /* 0x3e4ced0b0c077423 */ /* 0x000fc80000000007 */
[----:B------:R-:W-:Y:S01]  /*0230*/  FFMA R7, R12, R7, -0.24999669194221496582 ;  /* 0xbe7fff220c077423 */ /* 0x000fe20000000007 */
[----:B------:R-:W-:-:S03]  /*0240*/  FSEL R6, RZ, -23, P0 ;  /* 0xc1b80000ff067808 */ /* 0x000fc60000000000 */
[----:B------:R-:W-:Y:S01]  /*0250*/  FFMA R7, R12, R7, 0.33333182334899902344 ;  /* 0x3eaaaa780c077423 */ /* 0x000fe20000000007 */
[----:B------:R-:W-:-:S03]  /*0260*/  ISETP.GT.U32.AND P0, PT, R2, 0x7f7fffff, PT ;  /* 0x7f7fffff0200780c */ /* 0x000fc60003f04070 */
[C---:B------:R-:W-:Y:S01]  /*0270*/  FFMA R9, R12.reuse, R7, -0.5 ;  /* 0xbf0000000c097423 */ /* 0x040fe20000000007 */
[----:B------:R-:W-:Y:S02]  /*0280*/  I2FP.F32.S32 R7, R5 ;  /* 0x0000000500077245 */ /* 0x000fe40000201400 */
[----:B------:R-:W0:Y:S01]  /*0290*/  LDC.64 R4, c[0x0][0x3a8] ;  /* 0x0000ea00ff047b82 */ /* 0x000e220000000a00 */
[C---:B------:R-:W-:Y:S02]  /*02a0*/  FMUL R9, R12.reuse, R9 ;  /* 0x000000090c097220 */ /* 0x040fe40000400000 */
[----:B------:R-:W-:Y:S01]  /*02b0*/  FFMA R6, R7, 1.1920928955078125e-07, R6 ;  /* 0x3400000007067823 */ /* 0x000fe20000000006 */
[----:B------:R-:W-:Y:S01]  /*02c0*/  MOV R7, 0x7f800000 ;  /* 0x7f80000000077802 */ /* 0x000fe20000000f00 */
[----:B------:R-:W-:-:S04]  /*02d0*/  FFMA R9, R12, R9, R12 ;  /* 0x000000090c097223 */ /* 0x000fc8000000000c */
[----:B------:R-:W-:Y:S01]  /*02e0*/  FFMA R6, R6, 0.69314718246459960938, R9 ;  /* 0x3f31721806067823 */ /* 0x000fe20000000009 */
[C---:B------:R-:W-:Y:S01]  /*02f0*/  @P0 FFMA R6, R2.reuse, R7, +INF ;  /* 0x7f80000002060423 */ /* 0x040fe20000000007 */
[----:B------:R-:W-:-:S04]  /*0300*/  FSETP.NEU.AND P0, PT, R2, RZ, PT ;  /* 0x000000ff0200720b */ /* 0x000fc80003f0d000 */
[----:B------:R-:W-:-:S05]  /*0310*/  FSEL R6, -R6, +INF , P0 ;  /* 0x7f80000006067808 */ /* 0x000fca0000000100 */
[----:B----4-:R-:W-:Y:S01]  /*0320*/  FMUL R6, R6, R13 ;  /* 0x0000000d06067220 */ /* 0x010fe20000400000 */
[----:B0-----:R-:W-:-:S04]  /*0330*/  IMAD.WIDE R4, R0, 0x4, R4 ;  /* 0x0000000400047825 */ /* 0x001fc800078e0204 */
[----:B--2---:R-:W-:-:S05]  /*0340*/  FMUL R3, R6, R3 ;  /* 0x0000000306037220 */ /* 0x004fca0000400000 */
[----:B------:R-:W-:Y:S01]  /*0350*/  STG.E desc[UR4][R4.64], R3 ;  /* 0x0000000304007986 */ /* 0x000fe2000c101904 */
[----:B------:R-:W-:Y:S05]  /*0360*/  EXIT ;  /* 0x000000000000794d */ /* 0x000fea0003800000 */
.L_x_1:
        /* <DEDUP_REMOVED lines=9> */
.L_x_3:


//--------------------- .nv.shared.reserved.0     --------------------------
	.section	.nv.shared.reserved.0,"aw",@nobits
	.weak		__nv_reservedSMEM_offset_0_alias
	.size		__nv_reservedSMEM_offset_0_alias, 0, 64
	.other		__nv_reservedSMEM_offset_0_alias,@"STO_CUDA_RESERVED_SHARED STV_DEFAULT"
__nv_reservedSMEM_offset_0_alias:
	.zero		0
	.zero		64


//--------------------- .nv.constant0._Z27softmax_nll_loss_bwd_kernelPKfiiPKjS0_S0_Pf --------------------------
	.section	.nv.constant0._Z27softmax_nll_loss_bwd_kernelPKfiiPKjS0_S0_Pf,"a",@progbits
	.sectionflags	@""
	.align	4
.nv.constant0._Z27softmax_nll_loss_bwd_kernelPKfiiPKjS0_S0_Pf:
	.zero		944


//--------------------- .nv.constant0._Z27softmax_nll_loss_fwd_kernelPKfiiPKjS0_S0_Pf --------------------------
	.section	.nv.constant0._Z27softmax_nll_loss_fwd_kernelPKfiiPKjS0_S0_Pf,"a",@progbits
	.sectionflags	@""
	.align	4
.nv.constant0._Z27softmax_nll_loss_fwd_kernelPKfiiPKjS0_S0_Pf:
	.zero		944


//--------------------- SYMBOLS --------------------------

	.type		.nv.reservedSmem.offset0,@object
	.size		.nv.reservedSmem.offset0,0x4
